//
// Generated by NVIDIA NVVM Compiler
//
// Compiler Build ID: CL-36424714
// Cuda compilation tools, release 13.0, V13.0.88
// Based on NVVM 20.0.0
//

.version 9.0
.target sm_100
.address_size 64

	// .globl	_Z18create_fractal_devffffPhiii

.visible .entry _Z18create_fractal_devffffPhiii(
	.param .f32 _Z18create_fractal_devffffPhiii_param_0,
	.param .f32 _Z18create_fractal_devffffPhiii_param_1,
	.param .f32 _Z18create_fractal_devffffPhiii_param_2,
	.param .f32 _Z18create_fractal_devffffPhiii_param_3,
	.param .u64 .ptr .align 1 _Z18create_fractal_devffffPhiii_param_4,
	.param .u32 _Z18create_fractal_devffffPhiii_param_5,
	.param .u32 _Z18create_fractal_devffffPhiii_param_6,
	.param .u32 _Z18create_fractal_devffffPhiii_param_7
)
{
	.reg .pred 	%p<16>;
	.reg .b16 	%rs<2>;
	.reg .b32 	%r<64>;
	.reg .b32 	%f<29>;
	.reg .b64 	%rd<19>;

	ld.param.f32 	%f11, [_Z18create_fractal_devffffPhiii_param_0];
	ld.param.f32 	%f13, [_Z18create_fractal_devffffPhiii_param_1];
	ld.param.f32 	%f12, [_Z18create_fractal_devffffPhiii_param_2];
	ld.param.f32 	%f14, [_Z18create_fractal_devffffPhiii_param_3];
	ld.param.u64 	%rd2, [_Z18create_fractal_devffffPhiii_param_4];
	ld.param.u32 	%r28, [_Z18create_fractal_devffffPhiii_param_5];
	ld.param.u32 	%r29, [_Z18create_fractal_devffffPhiii_param_6];
	ld.param.u32 	%r30, [_Z18create_fractal_devffffPhiii_param_7];
	cvta.to.global.u64 	%rd1, %rd2;
	sub.f32 	%f1, %f13, %f11;
	sub.f32 	%f2, %f14, %f12;
	mov.u32 	%r31, %tid.x;
	mov.u32 	%r32, %ntid.x;
	mov.u32 	%r33, %ctaid.x;
	mad.lo.s32 	%r56, %r32, %r33, %r31;
	mov.u32 	%r34, %tid.y;
	mov.u32 	%r35, %ntid.y;
	mov.u32 	%r36, %ctaid.y;
	mad.lo.s32 	%r2, %r35, %r36, %r34;
	mov.u32 	%r37, %nctaid.x;
	mul.lo.s32 	%r3, %r37, %r32;
	mov.u32 	%r38, %nctaid.y;
	mul.lo.s32 	%r4, %r38, %r35;
	setp.ge.s32 	%p1, %r56, %r29;
	@%p1 bra 	$L__BB0_18;
	setp.lt.s32 	%p2, %r30, 1;
	@%p2 bra 	$L__BB0_9;
	neg.s32 	%r5, %r30;
	cvt.rn.f32.s32 	%f15, %r28;
	div.rn.f32 	%f3, %f2, %f15;
	cvt.rn.f32.s32 	%f16, %r29;
	div.rn.f32 	%f4, %f1, %f16;
$L__BB0_3:
	setp.ge.s32 	%p11, %r2, %r28;
	cvt.rn.f32.s32 	%f17, %r56;
	fma.rn.f32 	%f5, %f4, %f17, %f11;
	mov.u32 	%r57, %r2;
	@%p11 bra 	$L__BB0_4;
	bra.uni 	$L__BB0_5;
$L__BB0_4:
	add.s32 	%r56, %r56, %r3;
	setp.lt.s32 	%p15, %r56, %r29;
	@%p15 bra 	$L__BB0_3;
	bra.uni 	$L__BB0_18;
$L__BB0_5:
	cvt.rn.f32.u32 	%f19, %r57;
	fma.rn.f32 	%f6, %f3, %f19, %f12;
	mov.f32 	%f27, 0f00000000;
	mov.b32 	%r59, 0;
	mov.u32 	%r58, %r5;
	mov.f32 	%f28, %f27;
$L__BB0_6:
	mul.f32 	%f20, %f27, %f27;
	mul.f32 	%f21, %f28, %f28;
	sub.f32 	%f22, %f20, %f21;
	mul.f32 	%f23, %f28, %f27;
	fma.rn.f32 	%f24, %f28, %f27, %f23;
	add.f32 	%f27, %f5, %f22;
	add.f32 	%f28, %f6, %f24;
	mul.f32 	%f25, %f28, %f28;
	fma.rn.f32 	%f26, %f27, %f27, %f25;
	setp.ge.f32 	%p12, %f26, 0f40800000;
	mov.u32 	%r60, %r59;
	@%p12 bra 	$L__BB0_8;
	add.s32 	%r59, %r59, 1;
	add.s32 	%r58, %r58, 1;
	setp.ne.s32 	%p13, %r58, 0;
	mov.u32 	%r60, %r30;
	@%p13 bra 	$L__BB0_6;
$L__BB0_8:
	mad.lo.s32 	%r55, %r57, %r29, %r56;
	cvt.s64.s32 	%rd17, %r55;
	add.s64 	%rd18, %rd1, %rd17;
	st.global.u8 	[%rd18], %r60;
	add.s32 	%r57, %r57, %r4;
	setp.lt.s32 	%p14, %r57, %r28;
	@%p14 bra 	$L__BB0_5;
	bra.uni 	$L__BB0_4;
$L__BB0_9:
	add.s32 	%r15, %r2, %r4;
	max.s32 	%r39, %r28, %r15;
	setp.lt.s32 	%p3, %r15, %r28;
	selp.u32 	%r40, 1, 0, %p3;
	add.s32 	%r41, %r15, %r40;
	sub.s32 	%r42, %r39, %r41;
	div.u32 	%r43, %r42, %r4;
	add.s32 	%r16, %r43, %r40;
	cvt.u16.u32 	%rs1, %r30;
	and.b32  	%r17, %r16, 3;
	mul.lo.s32 	%r18, %r2, %r29;
	mul.lo.s32 	%r19, %r15, %r29;
	add.s32 	%r20, %r15, %r4;
	mul.lo.s32 	%r21, %r20, %r29;
	add.s32 	%r22, %r20, %r4;
$L__BB0_10:
	setp.ge.s32 	%p4, %r2, %r28;
	@%p4 bra 	$L__BB0_17;
	setp.eq.s32 	%p5, %r17, 3;
	mov.u32 	%r62, %r2;
	@%p5 bra 	$L__BB0_15;
	setp.eq.s32 	%p6, %r17, 0;
	add.s32 	%r44, %r18, %r56;
	cvt.s64.s32 	%rd3, %r44;
	add.s64 	%rd4, %rd1, %rd3;
	st.global.u8 	[%rd4], %rs1;
	mov.u32 	%r62, %r15;
	@%p6 bra 	$L__BB0_15;
	setp.eq.s32 	%p7, %r17, 1;
	add.s32 	%r45, %r19, %r56;
	cvt.s64.s32 	%rd5, %r45;
	add.s64 	%rd6, %rd1, %rd5;
	st.global.u8 	[%rd6], %rs1;
	mov.u32 	%r62, %r20;
	@%p7 bra 	$L__BB0_15;
	add.s32 	%r46, %r21, %r56;
	cvt.s64.s32 	%rd7, %r46;
	add.s64 	%rd8, %rd1, %rd7;
	st.global.u8 	[%rd8], %rs1;
	mov.u32 	%r62, %r22;
$L__BB0_15:
	setp.lt.u32 	%p8, %r16, 3;
	@%p8 bra 	$L__BB0_17;
$L__BB0_16:
	mad.lo.s32 	%r47, %r62, %r29, %r56;
	cvt.s64.s32 	%rd9, %r47;
	add.s64 	%rd10, %rd1, %rd9;
	st.global.u8 	[%rd10], %rs1;
	add.s32 	%r48, %r62, %r4;
	mad.lo.s32 	%r49, %r48, %r29, %r56;
	cvt.s64.s32 	%rd11, %r49;
	add.s64 	%rd12, %rd1, %rd11;
	st.global.u8 	[%rd12], %rs1;
	add.s32 	%r50, %r48, %r4;
	mad.lo.s32 	%r51, %r50, %r29, %r56;
	cvt.s64.s32 	%rd13, %r51;
	add.s64 	%rd14, %rd1, %rd13;
	st.global.u8 	[%rd14], %rs1;
	add.s32 	%r52, %r50, %r4;
	mad.lo.s32 	%r53, %r52, %r29, %r56;
	cvt.s64.s32 	%rd15, %r53;
	add.s64 	%rd16, %rd1, %rd15;
	st.global.u8 	[%rd16], %rs1;
	add.s32 	%r62, %r52, %r4;
	setp.lt.s32 	%p9, %r62, %r28;
	@%p9 bra 	$L__BB0_16;
$L__BB0_17:
	add.s32 	%r56, %r56, %r3;
	setp.lt.s32 	%p10, %r56, %r29;
	@%p10 bra 	$L__BB0_10;
$L__BB0_18:
	ret;

}


// ===== COMPILED SASS (sm_100) =====

	.target	sm_100

	.elftype	@"ET_EXEC"


//--------------------- .note.nv.tkinfo           --------------------------
	.section	.note.nv.tkinfo,"",@"SHT_NOTE"
	.sectionflags	@"SHF_NOTE_NV_TKINFO"
	.tkinfo
        /*0018*/ 	.word	0x00000002
        /*0030*/ 	.string	""
        /*0030*/ 	.string	"ptxas"
        /*0030*/ 	.string	"Cuda compilation tools, release 13.0, V13.0.88"
        /*0030*/ 	.string	"Build cuda_13.0.r13.0/compiler.36424714_0"
        /*0030*/ 	.string	"-arch sm_100 -m 64 "



//--------------------- .note.nv.cuinfo           --------------------------
	.section	.note.nv.cuinfo,"",@"SHT_NOTE"
	.sectionflags	@"SHF_NOTE_NV_CUINFO"
        /*0018*/ 	.short	0x0002
        /*001a*/ 	.short	0x0064
        /*001c*/ 	.short	0x0082
	.zero		2


//--------------------- .nv.info                  --------------------------
	.section	.nv.info,"",@"SHT_CUDA_INFO"
	.align	4


	//----- nvinfo : EIATTR_REGCOUNT
	.align		4
        /*0000*/ 	.byte	0x04, 0x2f
        /*0002*/ 	.short	(.L_1 - .L_0)
	.align		4
.L_0:
        /*0004*/ 	.word	index@(_Z18create_fractal_devffffPhiii)
        /*0008*/ 	.word	0x00000016


	//----- nvinfo : EIATTR_FRAME_SIZE
	.align		4
.L_1:
        /*000c*/ 	.byte	0x04, 0x11
        /*000e*/ 	.short	(.L_3 - .L_2)
	.align		4
.L_2:
        /*0010*/ 	.word	index@($__internal_0_$__cuda_sm3x_div_rn_noftz_f32_slowpath)
        /*0014*/ 	.word	0x00000000


	//----- nvinfo : EIATTR_FRAME_SIZE
	.align		4
.L_3:
        /*0018*/ 	.byte	0x04, 0x11
        /*001a*/ 	.short	(.L_5 - .L_4)
	.align		4
.L_4:
        /*001c*/ 	.word	index@(_Z18create_fractal_devffffPhiii)
        /*0020*/ 	.word	0x00000000


	//----- nvinfo : EIATTR_MIN_STACK_SIZE
	.align		4
.L_5:
        /*0024*/ 	.byte	0x04, 0x12
        /*0026*/ 	.short	(.L_7 - .L_6)
	.align		4
.L_6:
        /*0028*/ 	.word	index@(_Z18create_fractal_devffffPhiii)
        /*002c*/ 	.word	0x00000000
.L_7:


//--------------------- .nv.compat                --------------------------
	.section	.nv.compat,"",@"SHT_CUDA_COMPAT_INFO"
	.align	4
        /*0000*/ 	.byte	0x02, 0x09, 0x00, 0x00, 0x02, 0x02, 0x01, 0x00, 0x02, 0x05, 0x05, 0x00, 0x03, 0x07, 0x01, 0x01
        /*0010*/ 	.byte	0x02, 0x03, 0x00, 0x00, 0x02, 0x06, 0x01, 0x00, 0x04, 0x0b, 0x08, 0x00, 0x01, 0x00, 0x00, 0x00
        /*0020*/ 	.byte	0x00, 0x00, 0x00, 0x00


//--------------------- .nv.info._Z18create_fractal_devffffPhiii --------------------------
	.section	.nv.info._Z18create_fractal_devffffPhiii,"",@"SHT_CUDA_INFO"
	.sectionflags	@""
	.align	4


	//----- nvinfo : EIATTR_CUDA_API_VERSION
	.align		4
        /*0000*/ 	.byte	0x04, 0x37
        /*0002*/ 	.short	(.L_9 - .L_8)
.L_8:
        /*0004*/ 	.word	0x00000082


	//----- nvinfo : EIATTR_KPARAM_INFO
	.align		4
.L_9:
        /*0008*/ 	.byte	0x04, 0x17
        /*000a*/ 	.short	(.L_11 - .L_10)
.L_10:
        /*000c*/ 	.word	0x00000000
        /*0010*/ 	.short	0x0007
        /*0012*/ 	.short	0x0020
        /*0014*/ 	.byte	0x00, 0xf0, 0x11, 0x00


	//----- nvinfo : EIATTR_KPARAM_INFO
	.align		4
.L_11:
        /*0018*/ 	.byte	0x04, 0x17
        /*001a*/ 	.short	(.L_13 - .L_12)
.L_12:
        /*001c*/ 	.word	0x00000000
        /*0020*/ 	.short	0x0006
        /*0022*/ 	.short	0x001c
        /*0024*/ 	.byte	0x00, 0xf0, 0x11, 0x00


	//----- nvinfo : EIATTR_KPARAM_INFO
	.align		4
.L_13:
        /*0028*/ 	.byte	0x04, 0x17
        /*002a*/ 	.short	(.L_15 - .L_14)
.L_14:
        /*002c*/ 	.word	0x00000000
        /*0030*/ 	.short	0x0005
        /*0032*/ 	.short	0x0018
        /*0034*/ 	.byte	0x00, 0xf0, 0x11, 0x00


	//----- nvinfo : EIATTR_KPARAM_INFO
	.align		4
.L_15:
        /*0038*/ 	.byte	0x04, 0x17
        /*003a*/ 	.short	(.L_17 - .L_16)
.L_16:
        /*003c*/ 	.word	0x00000000
        /*0040*/ 	.short	0x0004
        /*0042*/ 	.short	0x0010
        /*0044*/ 	.byte	0x00, 0xf5, 0x21, 0x00


	//----- nvinfo : EIATTR_KPARAM_INFO
	.align		4
.L_17:
        /*0048*/ 	.byte	0x04, 0x17
        /*004a*/ 	.short	(.L_19 - .L_18)
.L_18:
        /*004c*/ 	.word	0x00000000
        /*0050*/ 	.short	0x0003
        /*0052*/ 	.short	0x000c
        /*0054*/ 	.byte	0x00, 0xf0, 0x11, 0x00


	//----- nvinfo : EIATTR_KPARAM_INFO
	.align		4
.L_19:
        /*0058*/ 	.byte	0x04, 0x17
        /*005a*/ 	.short	(.L_21 - .L_20)
.L_20:
        /*005c*/ 	.word	0x00000000
        /*0060*/ 	.short	0x0002
        /*0062*/ 	.short	0x0008
        /*0064*/ 	.byte	0x00, 0xf0, 0x11, 0x00


	//----- nvinfo : EIATTR_KPARAM_INFO
	.align		4
.L_21:
        /*0068*/ 	.byte	0x04, 0x17
        /*006a*/ 	.short	(.L_23 - .L_22)
.L_22:
        /*006c*/ 	.word	0x00000000
        /*0070*/ 	.short	0x0001
        /*0072*/ 	.short	0x0004
        /*0074*/ 	.byte	0x00, 0xf0, 0x11, 0x00


	//----- nvinfo : EIATTR_KPARAM_INFO
	.align		4
.L_23:
        /*0078*/ 	.byte	0x04, 0x17
        /*007a*/ 	.short	(.L_25 - .L_24)
.L_24:
        /*007c*/ 	.word	0x00000000
        /*0080*/ 	.short	0x0000
        /*0082*/ 	.short	0x0000
        /*0084*/ 	.byte	0x00, 0xf0, 0x11, 0x00


	//----- nvinfo : EIATTR_SPARSE_MMA_MASK
	.align		4
.L_25:
        /*0088*/ 	.byte	0x03, 0x50
        /*008a*/ 	.short	0x0000


	//----- nvinfo : EIATTR_MAXREG_COUNT
	.align		4
        /*008c*/ 	.byte	0x03, 0x1b
        /*008e*/ 	.short	0x00ff


	//----- nvinfo : EIATTR_MERCURY_ISA_VERSION
	.align		4
        /*0090*/ 	.byte	0x03, 0x5f
        /*0092*/ 	.short	0x0101


	//----- nvinfo : EIATTR_VRC_CTA_INIT_COUNT
	.align		4
        /*0094*/ 	.byte	0x02, 0x4a
	.zero		1
	.zero		1


	//----- nvinfo : EIATTR_EXIT_INSTR_OFFSETS
	.align		4
        /*0098*/ 	.byte	0x04, 0x1c
        /*009a*/ 	.short	(.L_27 - .L_26)


	//   ....[0]....
.L_26:
        /*009c*/ 	.word	0x000000f0


	//   ....[1]....
        /*00a0*/ 	.word	0x00000630


	//   ....[2]....
        /*00a4*/ 	.word	0x00000be0


	//----- nvinfo : EIATTR_CRS_STACK_SIZE
	.align		4
.L_27:
        /*00a8*/ 	.byte	0x04, 0x1e
        /*00aa*/ 	.short	(.L_29 - .L_28)
.L_28:
        /*00ac*/ 	.word	0x00000000


	//----- nvinfo : EIATTR_CBANK_PARAM_SIZE
	.align		4
.L_29:
        /*00b0*/ 	.byte	0x03, 0x19
        /*00b2*/ 	.short	0x0024


	//----- nvinfo : EIATTR_PARAM_CBANK
	.align		4
        /*00b4*/ 	.byte	0x04, 0x0a
        /*00b6*/ 	.short	(.L_31 - .L_30)
	.align		4
.L_30:
        /*00b8*/ 	.word	index@(.nv.constant0._Z18create_fractal_devffffPhiii)
        /*00bc*/ 	.short	0x0380
        /*00be*/ 	.short	0x0024


	//----- nvinfo : EIATTR_SW_WAR
	.align		4
.L_31:
        /*00c0*/ 	.byte	0x04, 0x36
        /*00c2*/ 	.short	(.L_33 - .L_32)
.L_32:
        /*00c4*/ 	.word	0x00000008
.L_33:


//--------------------- .nv.callgraph             --------------------------
	.section	.nv.callgraph,"",@"SHT_CUDA_CALLGRAPH"
	.align	4
	.sectionentsize	8
	.align		4
        /*0000*/ 	.word	0x00000000
	.align		4
        /*0004*/ 	.word	0xffffffff
	.align		4
        /*0008*/ 	.word	0x00000000
	.align		4
        /*000c*/ 	.word	0xfffffffe
	.align		4
        /*0010*/ 	.word	0x00000000
	.align		4
        /*0014*/ 	.word	0xfffffffd
	.align		4
        /*0018*/ 	.word	0x00000000
	.align		4
        /*001c*/ 	.word	0xfffffffc


//--------------------- .text._Z18create_fractal_devffffPhiii --------------------------
	.section	.text._Z18create_fractal_devffffPhiii,"ax",@progbits
	.align	128
        .global         _Z18create_fractal_devffffPhiii
        .type           _Z18create_fractal_devffffPhiii,@function
        .size           _Z18create_fractal_devffffPhiii,(.L_x_24 - _Z18create_fractal_devffffPhiii)
        .other          _Z18create_fractal_devffffPhiii,@"STO_CUDA_ENTRY STV_DEFAULT"
_Z18create_fractal_devffffPhiii:
.text._Z18create_fractal_devffffPhiii:
[----:B------:R-:W-:Y:S01]  /*0000*/  LDC R1, c[0x0][0x37c] ;  /* 0x0000df00ff017b82 */ /* 0x000fe20000000800 */
[----:B------:R-:W0:Y:S01]  /*0010*/  S2R R5, SR_TID.X ;  /* 0x0000000000057919 */ /* 0x000e220000002100 */
[----:B------:R-:W0:Y:S01]  /*0020*/  LDCU UR4, c[0x0][0x360] ;  /* 0x00006c00ff0477ac */ /* 0x000e220008000800 */
[----:B------:R-:W0:Y:S01]  /*0030*/  S2R R0, SR_CTAID.X ;  /* 0x0000000000007919 */ /* 0x000e220000002500 */
[----:B------:R-:W1:Y:S01]  /*0040*/  LDCU UR8, c[0x0][0x39c] ;  /* 0x00007380ff0877ac */ /* 0x000e620008000800 */
[----:B------:R-:W2:Y:S01]  /*0050*/  S2R R2, SR_TID.Y ;  /* 0x0000000000027919 */ /* 0x000ea20000002200 */
[----:B------:R-:W2:Y:S01]  /*0060*/  LDCU UR5, c[0x0][0x364] ;  /* 0x00006c80ff0577ac */ /* 0x000ea20008000800 */
[----:B------:R-:W2:Y:S01]  /*0070*/  S2R R3, SR_CTAID.Y ;  /* 0x0000000000037919 */ /* 0x000ea20000002600 */
[----:B------:R-:W3:Y:S01]  /*0080*/  LDCU UR6, c[0x0][0x370] ;  /* 0x00006e00ff0677ac */ /* 0x000ee20008000800 */
[----:B------:R-:W4:Y:S01]  /*0090*/  LDCU UR7, c[0x0][0x374] ;  /* 0x00006e80ff0777ac */ /* 0x000f220008000800 */
[----:B0-----:R-:W-:Y:S01]  /*00a0*/  IMAD R5, R0, UR4, R5 ;  /* 0x0000000400057c24 */ /* 0x001fe2000f8e0205 */
[----:B---3--:R-:W-:-:S04]  /*00b0*/  UIMAD UR4, UR4, UR6, URZ ;  /* 0x00000006040472a4 */ /* 0x008fc8000f8e02ff */
[----:B-1----:R-:W-:Y:S01]  /*00c0*/  ISETP.GE.AND P0, PT, R5, UR8, PT ;  /* 0x0000000805007c0c */ /* 0x002fe2000bf06270 */
[----:B--2---:R-:W-:Y:S01]  /*00d0*/  IMAD R2, R3, UR5, R2 ;  /* 0x0000000503027c24 */ /* 0x004fe2000f8e0202 */
[----:B----4-:R-:W-:-:S11]  /*00e0*/  UIMAD UR5, UR5, UR7, URZ ;  /* 0x00000007050572a4 */ /* 0x010fd6000f8e02ff */
[----:B------:R-:W-:Y:S05]  /*00f0*/  @P0 EXIT ;  /* 0x000000000000094d */ /* 0x000fea0003800000 */
[----:B------:R-:W0:Y:S01]  /*0100*/  LDCU UR6, c[0x0][0x3a0] ;  /* 0x00007400ff0677ac */ /* 0x000e220008000800 */
[----:B------:R-:W1:Y:S01]  /*0110*/  LDC.64 R6, c[0x0][0x388] ;  /* 0x0000e200ff067b82 */ /* 0x000e620000000a00 */
[----:B------:R-:W2:Y:S01]  /*0120*/  LDCU.64 UR8, c[0x0][0x358] ;  /* 0x00006b00ff0877ac */ /* 0x000ea20008000a00 */
[----:B0-----:R-:W-:Y:S01]  /*0130*/  UISETP.GE.AND UP0, UPT, UR6, 0x1, UPT ;  /* 0x000000010600788c */ /* 0x001fe2000bf06270 */
[----:B-1----:R-:W-:-:S08]  /*0140*/  FADD R6, R7, -R6 ;  /* 0x8000000607067221 */ /* 0x002fd00000000000 */
[----:B--2---:R-:W-:Y:S05]  /*0150*/  BRA.U !UP0, `(.L_x_0) ;  /* 0x0000000508387547 */ /* 0x004fea000b800000 */
[----:B------:R-:W0:Y:S01]  /*0160*/  LDCU UR6, c[0x0][0x398] ;  /* 0x00007300ff0677ac */ /* 0x000e220008000800 */
[----:B------:R-:W1:Y:S01]  /*0170*/  LDC.64 R10, c[0x0][0x380] ;  /* 0x0000e000ff0a7b82 */ /* 0x000e620000000a00 */
[----:B0-----:R-:W-:-:S04]  /*0180*/  I2FP.F32.S32 R3, UR6 ;  /* 0x0000000600037c45 */ /* 0x001fc80008201400 */
[----:B------:R-:W0:Y:S08]  /*0190*/  MUFU.RCP R0, R3 ;  /* 0x0000000300007308 */ /* 0x000e300000001000 */
[----:B------:R-:W2:Y:S01]  /*01a0*/  FCHK P0, R6, R3 ;  /* 0x0000000306007302 */ /* 0x000ea20000000000 */
[----:B0-----:R-:W-:-:S04]  /*01b0*/  FFMA R7, -R3, R0, 1 ;  /* 0x3f80000003077423 */ /* 0x001fc80000000100 */
[----:B------:R-:W-:Y:S01]  /*01c0*/  FFMA R0, R0, R7, R0 ;  /* 0x0000000700007223 */ /* 0x000fe20000000000 */
[----:B-1----:R-:W-:-:S03]  /*01d0*/  FADD R7, R11, -R10 ;  /* 0x8000000a0b077221 */ /* 0x002fc60000000000 */
[----:B------:R-:W-:-:S04]  /*01e0*/  FFMA R4, R0, R6, RZ ;  /* 0x0000000600047223 */ /* 0x000fc800000000ff */
[----:B------:R-:W-:-:S04]  /*01f0*/  FFMA R9, -R3, R4, R6 ;  /* 0x0000000403097223 */ /* 0x000fc80000000106 */
[----:B------:R-:W-:Y:S01]  /*0200*/  FFMA R4, R0, R9, R4 ;  /* 0x0000000900047223 */ /* 0x000fe20000000004 */
[----:B--2---:R-:W-:Y:S06]  /*0210*/  @!P0 BRA `(.L_x_1) ;  /* 0x0000000000108947 */ /* 0x004fec0003800000 */
[----:B------:R-:W-:Y:S01]  /*0220*/  IMAD.MOV.U32 R0, RZ, RZ, R6 ;  /* 0x000000ffff007224 */ /* 0x000fe200078e0006 */
[----:B------:R-:W-:-:S07]  /*0230*/  MOV R6, 0x250 ;  /* 0x0000025000067802 */ /* 0x000fce0000000f00 */
[----:B------:R-:W-:Y:S05]  /*0240*/  CALL.REL.NOINC `($__internal_0_$__cuda_sm3x_div_rn_noftz_f32_slowpath) ;  /* 0x0000000800687944 */ /* 0x000fea0003c00000 */
[----:B------:R-:W-:-:S07]  /*0250*/  IMAD.MOV.U32 R4, RZ, RZ, R0 ;  /* 0x000000ffff047224 */ /* 0x000fce00078e0000 */
.L_x_1:
[----:B------:R-:W0:Y:S02]  /*0260*/  LDCU UR6, c[0x0][0x39c] ;  /* 0x00007380ff0677ac */ /* 0x000e240008000800 */
[----:B0-----:R-:W-:Y:S01]  /*0270*/  I2FP.F32.S32 R3, UR6 ;  /* 0x0000000600037c45 */ /* 0x001fe20008201400 */
[----:B------:R-:W0:Y:S03]  /*0280*/  LDCU UR6, c[0x0][0x3a0] ;  /* 0x00007400ff0677ac */ /* 0x000e260008000800 */
[----:B------:R-:W1:Y:S08]  /*0290*/  MUFU.RCP R0, R3 ;  /* 0x0000000300007308 */ /* 0x000e700000001000 */
[----:B------:R-:W2:Y:S01]  /*02a0*/  FCHK P0, R7, R3 ;  /* 0x0000000307007302 */ /* 0x000ea20000000000 */
[----:B0-----:R-:W-:Y:S01]  /*02b0*/  UIADD3 UR6, UPT, UPT, -UR6, URZ, URZ ;  /* 0x000000ff06067290 */ /* 0x001fe2000fffe1ff */
[----:B-1----:R-:W-:-:S04]  /*02c0*/  FFMA R9, -R3, R0, 1 ;  /* 0x3f80000003097423 */ /* 0x002fc80000000100 */
[----:B------:R-:W-:-:S04]  /*02d0*/  FFMA R0, R0, R9, R0 ;  /* 0x0000000900007223 */ /* 0x000fc80000000000 */
[----:B------:R-:W-:-:S04]  /*02e0*/  FFMA R6, R0, R7, RZ ;  /* 0x0000000700067223 */ /* 0x000fc800000000ff */
[----:B------:R-:W-:-:S04]  /*02f0*/  FFMA R9, -R3, R6, R7 ;  /* 0x0000000603097223 */ /* 0x000fc80000000107 */
[----:B------:R-:W-:Y:S01]  /*0300*/  FFMA R0, R0, R9, R6 ;  /* 0x0000000900007223 */ /* 0x000fe20000000006 */
[----:B--2---:R-:W-:Y:S06]  /*0310*/  @!P0 BRA `(.L_x_2) ;  /* 0x00000000000c8947 */ /* 0x004fec0003800000 */
[----:B------:R-:W-:Y:S01]  /*0320*/  IMAD.MOV.U32 R0, RZ, RZ, R7 ;  /* 0x000000ffff007224 */ /* 0x000fe200078e0007 */
[----:B------:R-:W-:-:S07]  /*0330*/  MOV R6, 0x350 ;  /* 0x0000035000067802 */ /* 0x000fce0000000f00 */
[----:B------:R-:W-:Y:S05]  /*0340*/  CALL.REL.NOINC `($__internal_0_$__cuda_sm3x_div_rn_noftz_f32_slowpath) ;  /* 0x0000000800287944 */ /* 0x000fea0003c00000 */
.L_x_2:
[----:B0-----:R-:W0:Y:S01]  /*0350*/  LDCU UR7, c[0x0][0x398] ;  /* 0x00007300ff0777ac */ /* 0x001e220008000800 */
[----:B-1----:R-:W-:Y:S01]  /*0360*/  I2FP.F32.S32 R3, R5 ;  /* 0x0000000500037245 */ /* 0x002fe20000201400 */
[----:B------:R-:W-:Y:S01]  /*0370*/  BSSY.RECONVERGENT B0, `(.L_x_3) ;  /* 0x0000027000007945 */ /* 0x000fe20003800200 */
[----:B------:R-:W1:Y:S01]  /*0380*/  LDCU UR10, c[0x0][0x380] ;  /* 0x00007000ff0a77ac */ /* 0x000e620008000800 */
[----:B0-----:R-:W-:Y:S02]  /*0390*/  ISETP.GE.AND P0, PT, R2, UR7, PT ;  /* 0x0000000702007c0c */ /* 0x001fe4000bf06270 */
[----:B-1----:R-:W-:-:S11]  /*03a0*/  FFMA R12, R0, R3, UR10 ;  /* 0x0000000a000c7e23 */ /* 0x002fd60008000003 */
[----:B------:R-:W-:Y:S05]  /*03b0*/  @P0 BRA `(.L_x_4) ;  /* 0x0000000000880947 */ /* 0x000fea0003800000 */
[----:B------:R-:W-:-:S07]  /*03c0*/  IMAD.MOV.U32 R8, RZ, RZ, R2 ;  /* 0x000000ffff087224 */ /* 0x000fce00078e0002 */
.L_x_8:
[----:B0-----:R-:W0:Y:S01]  /*03d0*/  LDC R13, c[0x0][0x3a0] ;  /* 0x0000e800ff0d7b82 */ /* 0x001e220000000800 */
[----:B-1----:R-:W1:Y:S01]  /*03e0*/  LDCU UR7, c[0x0][0x388] ;  /* 0x00007100ff0777ac */ /* 0x002e620008000800 */
[----:B------:R-:W-:Y:S01]  /*03f0*/  I2FP.F32.U32 R3, R8 ;  /* 0x0000000800037245 */ /* 0x000fe20000201000 */
[----:B------:R-:W-:Y:S01]  /*0400*/  BSSY.RECONVERGENT B1, `(.L_x_5) ;  /* 0x0000015000017945 */ /* 0x000fe20003800200 */
[----:B------:R-:W-:Y:S01]  /*0410*/  CS2R R6, SRZ ;  /* 0x0000000000067805 */ /* 0x000fe2000001ff00 */
[----:B------:R-:W-:Y:S02]  /*0420*/  IMAD.U32 R14, RZ, RZ, UR6 ;  /* 0x00000006ff0e7e24 */ /* 0x000fe4000f8e00ff */
[----:B------:R-:W-:Y:S02]  /*0430*/  IMAD.MOV.U32 R9, RZ, RZ, RZ ;  /* 0x000000ffff097224 */ /* 0x000fe400078e00ff */
[----:B-1----:R-:W-:-:S07]  /*0440*/  FFMA R11, R3, R4, UR7 ;  /* 0x00000007030b7e23 */ /* 0x002fce0008000004 */
.L_x_7:
[C---:B------:R-:W-:Y:S01]  /*0450*/  FMUL R10, R9.reuse, R6 ;  /* 0x00000006090a7220 */ /* 0x040fe20000400000 */
[----:B------:R-:W-:-:S03]  /*0460*/  FMUL R3, R9, R9 ;  /* 0x0000000909037220 */ /* 0x000fc60000400000 */
[-C--:B------:R-:W-:Y:S01]  /*0470*/  FFMA R10, R9, R6.reuse, R10 ;  /* 0x00000006090a7223 */ /* 0x080fe2000000000a */
[----:B------:R-:W-:-:S03]  /*0480*/  FFMA R3, R6, R6, -R3 ;  /* 0x0000000606037223 */ /* 0x000fc60000000803 */
[----:B------:R-:W-:Y:S01]  /*0490*/  FADD R9, R11, R10 ;  /* 0x0000000a0b097221 */ /* 0x000fe20000000000 */
[----:B------:R-:W-:-:S03]  /*04a0*/  FADD R6, R12, R3 ;  /* 0x000000030c067221 */ /* 0x000fc60000000000 */
[----:B------:R-:W-:-:S04]  /*04b0*/  FMUL R3, R9, R9 ;  /* 0x0000000909037220 */ /* 0x000fc80000400000 */
[----:B------:R-:W-:-:S05]  /*04c0*/  FFMA R3, R6, R6, R3 ;  /* 0x0000000606037223 */ /* 0x000fca0000000003 */
[----:B------:R-:W-:Y:S01]  /*04d0*/  FSETP.GE.AND P0, PT, R3, 4, PT ;  /* 0x408000000300780b */ /* 0x000fe20003f06000 */
[----:B------:R-:W-:-:S12]  /*04e0*/  IMAD.MOV.U32 R3, RZ, RZ, R7 ;  /* 0x000000ffff037224 */ /* 0x000fd800078e0007 */
[----:B------:R-:W-:Y:S05]  /*04f0*/  @P0 BRA `(.L_x_6) ;  /* 0x0000000000140947 */ /* 0x000fea0003800000 */
[----:B------:R-:W-:Y:S02]  /*0500*/  VIADD R14, R14, 0x1 ;  /* 0x000000010e0e7836 */ /* 0x000fe40000000000 */
[----:B------:R-:W-:-:S03]  /*0510*/  VIADD R7, R7, 0x1 ;  /* 0x0000000107077836 */ /* 0x000fc60000000000 */
[----:B------:R-:W-:-:S13]  /*0520*/  ISETP.NE.AND P0, PT, R14, RZ, PT ;  /* 0x000000ff0e00720c */ /* 0x000fda0003f05270 */
[----:B------:R-:W-:Y:S05]  /*0530*/  @P0 BRA `(.L_x_7) ;  /* 0xfffffffc00c40947 */ /* 0x000fea000383ffff */
[----:B0-----:R-:W-:-:S07]  /*0540*/  MOV R3, R13 ;  /* 0x0000000d00037202 */ /* 0x001fce0000000f00 */
.L_x_6:
[----:B------:R-:W-:Y:S05]  /*0550*/  BSYNC.RECONVERGENT B1 ;  /* 0x0000000000017941 */ /* 0x000fea0003800200 */
.L_x_5:
[----:B------:R-:W1:Y:S02]  /*0560*/  LDCU.128 UR12, c[0x0][0x390] ;  /* 0x00007200ff0c77ac */ /* 0x000e640008000c00 */
[C---:B-1----:R-:W-:Y:S02]  /*0570*/  IMAD R7, R8.reuse, UR15, R5 ;  /* 0x0000000f08077c24 */ /* 0x042fe4000f8e0205 */
[----:B------:R-:W-:-:S03]  /*0580*/  VIADD R8, R8, UR5 ;  /* 0x0000000508087c36 */ /* 0x000fc60008000000 */
[----:B------:R-:W-:-:S04]  /*0590*/  IADD3 R6, P0, PT, R7, UR12, RZ ;  /* 0x0000000c07067c10 */ /* 0x000fc8000ff1e0ff */
[----:B------:R-:W-:Y:S02]  /*05a0*/  LEA.HI.X.SX32 R7, R7, UR13, 0x1, P0 ;  /* 0x0000000d07077c11 */ /* 0x000fe400080f0eff */
[----:B------:R-:W-:-:S03]  /*05b0*/  ISETP.GE.AND P0, PT, R8, UR14, PT ;  /* 0x0000000e08007c0c */ /* 0x000fc6000bf06270 */
[----:B------:R1:W-:Y:S10]  /*05c0*/  STG.E.U8 desc[UR8][R6.64], R3 ;  /* 0x0000000306007986 */ /* 0x0003f4000c101108 */
[----:B------:R-:W-:Y:S05]  /*05d0*/  @!P0 BRA `(.L_x_8) ;  /* 0xfffffffc007c8947 */ /* 0x000fea000383ffff */
.L_x_4:
[----:B------:R-:W-:Y:S05]  /*05e0*/  BSYNC.RECONVERGENT B0 ;  /* 0x0000000000007941 */ /* 0x000fea0003800200 */
.L_x_3:
[----:B------:R-:W2:Y:S01]  /*05f0*/  LDCU UR7, c[0x0][0x39c] ;  /* 0x00007380ff0777ac */ /* 0x000ea20008000800 */
[----:B------:R-:W-:-:S05]  /*0600*/  VIADD R5, R5, UR4 ;  /* 0x0000000405057c36 */ /* 0x000fca0008000000 */
[----:B--2---:R-:W-:-:S13]  /*0610*/  ISETP.GE.AND P0, PT, R5, UR7, PT ;  /* 0x0000000705007c0c */ /* 0x004fda000bf06270 */
[----:B------:R-:W-:Y:S05]  /*0620*/  @!P0 BRA `(.L_x_2) ;  /* 0xfffffffc00488947 */ /* 0x000fea000383ffff */
[----:B------:R-:W-:Y:S05]  /*0630*/  EXIT ;  /* 0x000000000000794d */ /* 0x000fea0003800000 */
.L_x_0:
[----:B------:R-:W0:Y:S01]  /*0640*/  I2F.U32.RP R4, UR5 ;  /* 0x0000000500047d06 */ /* 0x000e220008209000 */
[----:B------:R-:W1:Y:S01]  /*0650*/  LDCU UR6, c[0x0][0x398] ;  /* 0x00007300ff0677ac */ /* 0x000e620008000800 */
[----:B------:R-:W-:Y:S01]  /*0660*/  VIADD R0, R2, UR5 ;  /* 0x0000000502007c36 */ /* 0x000fe20008000000 */
[----:B------:R-:W-:Y:S01]  /*0670*/  ISETP.NE.U32.AND P2, PT, RZ, UR5, PT ;  /* 0x00000005ff007c0c */ /* 0x000fe2000bf45070 */
[----:B------:R-:W-:Y:S01]  /*0680*/  IMAD R9, RZ, RZ, -UR5 ;  /* 0x80000005ff097e24 */ /* 0x000fe2000f8e02ff */
[----:B------:R-:W2:Y:S03]  /*0690*/  LDCU.64 UR10, c[0x0][0x390] ;  /* 0x00007200ff0a77ac */ /* 0x000ea60008000a00 */
[----:B0-----:R-:W0:Y:S01]  /*06a0*/  MUFU.RCP R4, R4 ;  /* 0x0000000400047308 */ /* 0x001e220000001000 */
[C---:B-1----:R-:W-:Y:S02]  /*06b0*/  ISETP.GE.AND P0, PT, R0.reuse, UR6, PT ;  /* 0x0000000600007c0c */ /* 0x042fe4000bf06270 */
[----:B------:R-:W-:Y:S01]  /*06c0*/  VIMNMX R3, PT, PT, R0, UR6, !PT ;  /* 0x0000000600037c48 */ /* 0x000fe2000ffe0100 */
[----:B------:R-:W1:Y:S01]  /*06d0*/  LDCU UR6, c[0x0][0x39c] ;  /* 0x00007380ff0677ac */ /* 0x000e620008000800 */
[----:B------:R-:W-:-:S04]  /*06e0*/  SEL R8, RZ, 0x1, P0 ;  /* 0x00000001ff087807 */ /* 0x000fc80000000000 */
[----:B------:R-:W-:Y:S01]  /*06f0*/  IADD3 R3, PT, PT, R3, -R0, -R8 ;  /* 0x8000000003037210 */ /* 0x000fe20007ffe808 */
[----:B0-----:R-:W-:-:S04]  /*0700*/  VIADD R6, R4, 0xffffffe ;  /* 0x0ffffffe04067836 */ /* 0x001fc80000000000 */
[----:B------:R0:W3:Y:S02]  /*0710*/  F2I.FTZ.U32.TRUNC.NTZ R7, R6 ;  /* 0x0000000600077305 */ /* 0x0000e4000021f000 */
[----:B0-----:R-:W-:Y:S02]  /*0720*/  IMAD.MOV.U32 R6, RZ, RZ, RZ ;  /* 0x000000ffff067224 */ /* 0x001fe400078e00ff */
[----:B---3--:R-:W-:-:S04]  /*0730*/  IMAD R9, R9, R7, RZ ;  /* 0x0000000709097224 */ /* 0x008fc800078e02ff */
[----:B------:R-:W-:-:S06]  /*0740*/  IMAD.HI.U32 R4, R7, R9, R6 ;  /* 0x0000000907047227 */ /* 0x000fcc00078e0006 */
[----:B------:R-:W-:-:S04]  /*0750*/  IMAD.HI.U32 R7, R4, R3, RZ ;  /* 0x0000000304077227 */ /* 0x000fc800078e00ff */
[----:B------:R-:W-:-:S04]  /*0760*/  IMAD.MOV R4, RZ, RZ, -R7 ;  /* 0x000000ffff047224 */ /* 0x000fc800078e0a07 */
[----:B------:R-:W-:Y:S02]  /*0770*/  IMAD R3, R4, UR5, R3 ;  /* 0x0000000504037c24 */ /* 0x000fe4000f8e0203 */
[----:B------:R-:W-:-:S03]  /*0780*/  VIADD R4, R0, UR5 ;  /* 0x0000000500047c36 */ /* 0x000fc60008000000 */
[----:B------:R-:W-:Y:S01]  /*0790*/  ISETP.GE.U32.AND P0, PT, R3, UR5, PT ;  /* 0x0000000503007c0c */ /* 0x000fe2000bf06070 */
[----:B------:R-:W-:-:S12]  /*07a0*/  VIADD R16, R4, UR5 ;  /* 0x0000000504107c36 */ /* 0x000fd80008000000 */
[----:B------:R-:W-:Y:S01]  /*07b0*/  @P0 VIADD R3, R3, -UR5 ;  /* 0x8000000503030c36 */ /* 0x000fe20008000000 */
[----:B------:R-:W-:-:S04]  /*07c0*/  @P0 IADD3 R7, PT, PT, R7, 0x1, RZ ;  /* 0x0000000107070810 */ /* 0x000fc80007ffe0ff */
[----:B------:R-:W-:-:S13]  /*07d0*/  ISETP.GE.U32.AND P1, PT, R3, UR5, PT ;  /* 0x0000000503007c0c */ /* 0x000fda000bf26070 */
[----:B------:R-:W-:Y:S01]  /*07e0*/  @P1 VIADD R7, R7, 0x1 ;  /* 0x0000000107071836 */ /* 0x000fe20000000000 */
[----:B------:R-:W-:-:S05]  /*07f0*/  @!P2 LOP3.LUT R7, RZ, UR5, RZ, 0x33, !PT ;  /* 0x00000005ff07ac12 */ /* 0x000fca000f8e33ff */
[----:B------:R-:W-:-:S05]  /*0800*/  IMAD.IADD R3, R8, 0x1, R7 ;  /* 0x0000000108037824 */ /* 0x000fca00078e0207 */
[----:B-12---:R-:W-:-:S07]  /*0810*/  LOP3.LUT R17, R3, 0x3, RZ, 0xc0, !PT ;  /* 0x0000000303117812 */ /* 0x006fce00078ec0ff */
.L_x_14:
[----:B0-----:R-:W0:Y:S01]  /*0820*/  LDC R9, c[0x0][0x398] ;  /* 0x0000e600ff097b82 */ /* 0x001e220000000800 */
[----:B------:R-:W-:Y:S01]  /*0830*/  BSSY.RECONVERGENT B0, `(.L_x_9) ;  /* 0x0000036000007945 */ /* 0x000fe20003800200 */
[----:B0-----:R-:W-:-:S13]  /*0840*/  ISETP.GE.AND P0, PT, R2, R9, PT ;  /* 0x000000090200720c */ /* 0x001fda0003f06270 */
[----:B-12---:R-:W-:Y:S05]  /*0850*/  @P0 BRA `(.L_x_10) ;  /* 0x0000000000cc0947 */ /* 0x006fea0003800000 */
[----:B------:R-:W-:Y:S01]  /*0860*/  ISETP.NE.AND P1, PT, R17, 0x3, PT ;  /* 0x000000031100780c */ /* 0x000fe20003f25270 */
[----:B------:R-:W-:Y:S01]  /*0870*/  BSSY.RECONVERGENT B1, `(.L_x_11) ;  /* 0x0000019000017945 */ /* 0x000fe20003800200 */
[----:B------:R-:W-:Y:S01]  /*0880*/  ISETP.GE.U32.AND P0, PT, R3, 0x3, PT ;  /* 0x000000030300780c */ /* 0x000fe20003f06070 */
[----:B------:R-:W-:-:S10]  /*0890*/  IMAD.MOV.U32 R8, RZ, RZ, R2 ;  /* 0x000000ffff087224 */ /* 0x000fd400078e0002 */
[----:B------:R-:W-:Y:S05]  /*08a0*/  @!P1 BRA `(.L_x_12) ;  /* 0x0000000000549947 */ /* 0x000fea0003800000 */
[----:B------:R-:W0:Y:S08]  /*08b0*/  LDC R12, c[0x0][0x39c] ;  /* 0x0000e700ff0c7b82 */ /* 0x000e300000000800 */
[----:B------:R-:W1:Y:S08]  /*08c0*/  LDC.64 R6, c[0x0][0x390] ;  /* 0x0000e400ff067b82 */ /* 0x000e700000000a00 */
[----:B------:R-:W2:Y:S01]  /*08d0*/  LDC.U8 R13, c[0x0][0x3a0] ;  /* 0x0000e800ff0d7b82 */ /* 0x000ea20000000000 */
[----:B0-----:R-:W-:-:S05]  /*08e0*/  IMAD R8, R2, R12, R5 ;  /* 0x0000000c02087224 */ /* 0x001fca00078e0205 */
[----:B-1----:R-:W-:-:S04]  /*08f0*/  IADD3 R10, P1, PT, R8, R6, RZ ;  /* 0x00000006080a7210 */ /* 0x002fc80007f3e0ff */
[----:B------:R-:W-:Y:S01]  /*0900*/  LEA.HI.X.SX32 R11, R8, R7, 0x1, P1 ;  /* 0x00000007080b7211 */ /* 0x000fe200008f0eff */
[----:B------:R-:W-:Y:S01]  /*0910*/  IMAD.MOV.U32 R8, RZ, RZ, R0 ;  /* 0x000000ffff087224 */ /* 0x000fe200078e0000 */
[----:B------:R-:W-:-:S03]  /*0920*/  ISETP.NE.AND P1, PT, R17, RZ, PT ;  /* 0x000000ff1100720c */ /* 0x000fc60003f25270 */
[----:B--2---:R0:W-:Y:S10]  /*0930*/  STG.E.U8 desc[UR8][R10.64], R13 ;  /* 0x0000000d0a007986 */ /* 0x0041f4000c101108 */
[----:B------:R-:W-:Y:S05]  /*0940*/  @!P1 BRA `(.L_x_12) ;  /* 0x00000000002c9947 */ /* 0x000fea0003800000 */
[----:B------:R-:W-:Y:S01]  /*0950*/  ISETP.NE.AND P1, PT, R17, 0x1, PT ;  /* 0x000000011100780c */ /* 0x000fe20003f25270 */
[----:B------:R-:W-:-:S05]  /*0960*/  IMAD R8, R0, R12, R5 ;  /* 0x0000000c00087224 */ /* 0x000fca00078e0205 */
[----:B0-----:R-:W-:-:S04]  /*0970*/  IADD3 R10, P2, PT, R8, R6, RZ ;  /* 0x00000006080a7210 */ /* 0x001fc80007f5e0ff */
[----:B------:R-:W-:Y:S01]  /*0980*/  LEA.HI.X.SX32 R11, R8, R7, 0x1, P2 ;  /* 0x00000007080b7211 */ /* 0x000fe200010f0eff */
[----:B------:R-:W-:Y:S02]  /*0990*/  IMAD.MOV.U32 R8, RZ, RZ, R4 ;  /* 0x000000ffff087224 */ /* 0x000fe400078e0004 */
[----:B------:R-:W-:Y:S01]  /*09a0*/  @P1 IMAD R12, R4, R12, R5 ;  /* 0x0000000c040c1224 */ /* 0x000fe200078e0205 */
[----:B------:R-:W-:Y:S01]  /*09b0*/  @P1 MOV R8, R16 ;  /* 0x0000001000081202 */ /* 0x000fe20000000f00 */
[----:B------:R1:W-:Y:S03]  /*09c0*/  STG.E.U8 desc[UR8][R10.64], R13 ;  /* 0x0000000d0a007986 */ /* 0x0003e6000c101108 */
[----:B------:R-:W-:-:S04]  /*09d0*/  @P1 IADD3 R6, P3, PT, R12, R6, RZ ;  /* 0x000000060c061210 */ /* 0x000fc80007f7e0ff */
[----:B------:R-:W-:-:S05]  /*09e0*/  @P1 LEA.HI.X.SX32 R7, R12, R7, 0x1, P3 ;  /* 0x000000070c071211 */ /* 0x000fca00018f0eff */
[----:B------:R1:W-:Y:S04]  /*09f0*/  @P1 STG.E.U8 desc[UR8][R6.64], R13 ;  /* 0x0000000d06001986 */ /* 0x0003e8000c101108 */
.L_x_12:
[----:B------:R-:W-:Y:S05]  /*0a00*/  BSYNC.RECONVERGENT B1 ;  /* 0x0000000000017941 */ /* 0x000fea0003800200 */
.L_x_11:
[----:B------:R-:W-:Y:S05]  /*0a10*/  @!P0 BRA `(.L_x_10) ;  /* 0x00000000005c8947 */ /* 0x000fea0003800000 */
.L_x_13:
[----:B--2---:R-:W2:Y:S01]  /*0a20*/  LDC.U8 R19, c[0x0][0x3a0] ;  /* 0x0000e800ff137b82 */ /* 0x004ea20000000000 */
[C---:B-1----:R-:W-:Y:S02]  /*0a30*/  VIADD R6, R8.reuse, UR5 ;  /* 0x0000000508067c36 */ /* 0x042fe40008000000 */
[--C-:B------:R-:W-:Y:S02]  /*0a40*/  IMAD R7, R8, UR6, R5.reuse ;  /* 0x0000000608077c24 */ /* 0x100fe4000f8e0205 */
[C---:B0-----:R-:W-:Y:S02]  /*0a50*/  VIADD R10, R6.reuse, UR5 ;  /* 0x00000005060a7c36 */ /* 0x041fe40008000000 */
[--C-:B------:R-:W-:Y:S01]  /*0a60*/  IMAD R8, R6, UR6, R5.reuse ;  /* 0x0000000606087c24 */ /* 0x100fe2000f8e0205 */
[C---:B------:R-:W-:Y:S01]  /*0a70*/  IADD3 R6, P0, PT, R7.reuse, UR10, RZ ;  /* 0x0000000a07067c10 */ /* 0x040fe2000ff1e0ff */
[C---:B------:R-:W-:Y:S02]  /*0a80*/  VIADD R18, R10.reuse, UR5 ;  /* 0x000000050a127c36 */ /* 0x040fe40008000000 */
[--C-:B------:R-:W-:Y:S01]  /*0a90*/  IMAD R13, R10, UR6, R5.reuse ;  /* 0x000000060a0d7c24 */ /* 0x100fe2000f8e0205 */
[----:B------:R-:W-:Y:S01]  /*0aa0*/  IADD3 R10, P1, PT, R8, UR10, RZ ;  /* 0x0000000a080a7c10 */ /* 0x000fe2000ff3e0ff */
[----:B------:R-:W-:Y:S01]  /*0ab0*/  IMAD R15, R18, UR6, R5 ;  /* 0x00000006120f7c24 */ /* 0x000fe2000f8e0205 */
[----:B------:R-:W-:-:S02]  /*0ac0*/  LEA.HI.X.SX32 R7, R7, UR11, 0x1, P0 ;  /* 0x0000000b07077c11 */ /* 0x000fc400080f0eff */
[----:B------:R-:W-:Y:S02]  /*0ad0*/  IADD3 R12, P0, PT, R13, UR10, RZ ;  /* 0x0000000a0d0c7c10 */ /* 0x000fe4000ff1e0ff */
[----:B------:R-:W-:Y:S01]  /*0ae0*/  LEA.HI.X.SX32 R11, R8, UR11, 0x1, P1 ;  /* 0x0000000b080b7c11 */ /* 0x000fe200088f0eff */
[----:B------:R-:W-:Y:S01]  /*0af0*/  VIADD R8, R18, UR5 ;  /* 0x0000000512087c36 */ /* 0x000fe20008000000 */
[----:B------:R-:W-:Y:S02]  /*0b00*/  IADD3 R14, P1, PT, R15, UR10, RZ ;  /* 0x0000000a0f0e7c10 */ /* 0x000fe4000ff3e0ff */
[----:B------:R-:W-:Y:S02]  /*0b10*/  LEA.HI.X.SX32 R13, R13, UR11, 0x1, P0 ;  /* 0x0000000b0d0d7c11 */ /* 0x000fe400080f0eff */
[----:B------:R-:W-:Y:S01]  /*0b20*/  LEA.HI.X.SX32 R15, R15, UR11, 0x1, P1 ;  /* 0x0000000b0f0f7c11 */ /* 0x000fe200088f0eff */
[----:B--2---:R2:W-:Y:S01]  /*0b30*/  STG.E.U8 desc[UR8][R6.64], R19 ;  /* 0x0000001306007986 */ /* 0x0045e2000c101108 */
[----:B------:R-:W-:-:S03]  /*0b40*/  ISETP.GE.AND P0, PT, R8, R9, PT ;  /* 0x000000090800720c */ /* 0x000fc60003f06270 */
[----:B------:R2:W-:Y:S04]  /*0b50*/  STG.E.U8 desc[UR8][R10.64], R19 ;  /* 0x000000130a007986 */ /* 0x0005e8000c101108 */
[----:B------:R2:W-:Y:S04]  /*0b60*/  STG.E.U8 desc[UR8][R12.64], R19 ;  /* 0x000000130c007986 */ /* 0x0005e8000c101108 */
[----:B------:R2:W-:Y:S02]  /*0b70*/  STG.E.U8 desc[UR8][R14.64], R19 ;  /* 0x000000130e007986 */ /* 0x0005e4000c101108 */
[----:B------:R-:W-:Y:S05]  /*0b80*/  @!P0 BRA `(.L_x_13) ;  /* 0xfffffffc00a48947 */ /* 0x000fea000383ffff */
.L_x_10:
[----:B------:R-:W-:Y:S05]  /*0b90*/  BSYNC.RECONVERGENT B0 ;  /* 0x0000000000007941 */ /* 0x000fea0003800200 */
.L_x_9:
[----:B------:R-:W3:Y:S01]  /*0ba0*/  LDCU UR7, c[0x0][0x39c] ;  /* 0x00007380ff0777ac */ /* 0x000ee20008000800 */
[----:B------:R-:W-:-:S05]  /*0bb0*/  VIADD R5, R5, UR4 ;  /* 0x0000000405057c36 */ /* 0x000fca0008000000 */
[----:B---3--:R-:W-:-:S13]  /*0bc0*/  ISETP.GE.AND P0, PT, R5, UR7, PT ;  /* 0x0000000705007c0c */ /* 0x008fda000bf06270 */
[----:B------:R-:W-:Y:S05]  /*0bd0*/  @!P0 BRA `(.L_x_14) ;  /* 0xfffffffc00108947 */ /* 0x000fea000383ffff */
[----:B------:R-:W-:Y:S05]  /*0be0*/  EXIT ;  /* 0x000000000000794d */ /* 0x000fea0003800000 */
        .weak           $__internal_0_$__cuda_sm3x_div_rn_noftz_f32_slowpath
        .type           $__internal_0_$__cuda_sm3x_div_rn_noftz_f32_slowpath,@function
        .size           $__internal_0_$__cuda_sm3x_div_rn_noftz_f32_slowpath,(.L_x_24 - $__internal_0_$__cuda_sm3x_div_rn_noftz_f32_slowpath)
$__internal_0_$__cuda_sm3x_div_rn_noftz_f32_slowpath:
[----:B------:R-:W-:Y:S02]  /*0bf0*/  SHF.R.U32.HI R9, RZ, 0x17, R3 ;  /* 0x00000017ff097819 */ /* 0x000fe40000011603 */
[----:B------:R-:W-:Y:S02]  /*0c00*/  SHF.R.U32.HI R8, RZ, 0x17, R0 ;  /* 0x00000017ff087819 */ /* 0x000fe40000011600 */
[----:B------:R-:W-:Y:S02]  /*0c10*/  LOP3.LUT R14, R9, 0xff, RZ, 0xc0, !PT ;  /* 0x000000ff090e7812 */ /* 0x000fe400078ec0ff */
[----:B------:R-:W-:-:S03]  /*0c20*/  LOP3.LUT R12, R8, 0xff, RZ, 0xc0, !PT ;  /* 0x000000ff080c7812 */ /* 0x000fc600078ec0ff */
[----:B------:R-:W-:Y:S02]  /*0c30*/  VIADD R10, R14, 0xffffffff ;  /* 0xffffffff0e0a7836 */ /* 0x000fe40000000000 */
[----:B------:R-:W-:-:S03]  /*0c40*/  VIADD R9, R12, 0xffffffff ;  /* 0xffffffff0c097836 */ /* 0x000fc60000000000 */
[----:B------:R-:W-:-:S04]  /*0c50*/  ISETP.GT.U32.AND P0, PT, R10, 0xfd, PT ;  /* 0x000000fd0a00780c */ /* 0x000fc80003f04070 */
[----:B------:R-:W-:-:S13]  /*0c60*/  ISETP.GT.U32.OR P0, PT, R9, 0xfd, P0 ;  /* 0x000000fd0900780c */ /* 0x000fda0000704470 */
[----:B------:R-:W-:Y:S01]  /*0c70*/  @!P0 MOV R8, RZ ;  /* 0x000000ff00088202 */ /* 0x000fe20000000f00 */
[----:B------:R-:W-:Y:S06]  /*0c80*/  @!P0 BRA `(.L_x_15) ;  /* 0x00000000005c8947 */ /* 0x000fec0003800000 */
[----:B------:R-:W-:Y:S02]  /*0c90*/  FSETP.GTU.FTZ.AND P0, PT, |R0|, +INF , PT ;  /* 0x7f8000000000780b */ /* 0x000fe40003f1c200 */
[----:B------:R-:W-:-:S04]  /*0ca0*/  FSETP.GTU.FTZ.AND P1, PT, |R3|, +INF , PT ;  /* 0x7f8000000300780b */ /* 0x000fc80003f3c200 */
[----:B------:R-:W-:-:S13]  /*0cb0*/  PLOP3.LUT P0, PT, P0, P1, PT, 0xf8, 0x8f ;  /* 0x00000000008f781c */ /* 0x000fda0000703f70 */
[----:B------:R-:W-:Y:S05]  /*0cc0*/  @P0 BRA `(.L_x_16) ;  /* 0x0000000400440947 */ /* 0x000fea0003800000 */
[----:B------:R-:W-:-:S13]  /*0cd0*/  LOP3.LUT P0, RZ, R3, 0x7fffffff, R0, 0xc8, !PT ;  /* 0x7fffffff03ff7812 */ /* 0x000fda000780c800 */
[----:B------:R-:W-:Y:S05]  /*0ce0*/  @!P0 BRA `(.L_x_17) ;  /* 0x0000000400348947 */ /* 0x000fea0003800000 */
[C---:B------:R-:W-:Y:S02]  /*0cf0*/  FSETP.NEU.FTZ.AND P1, PT, |R0|.reuse, +INF , PT ;  /* 0x7f8000000000780b */ /* 0x040fe40003f3d200 */
[----:B------:R-:W-:Y:S02]  /*0d00*/  FSETP.NEU.FTZ.AND P2, PT, |R3|, +INF , PT ;  /* 0x7f8000000300780b */ /* 0x000fe40003f5d200 */
[----:B------:R-:W-:-:S11]  /*0d10*/  FSETP.NEU.FTZ.AND P0, PT, |R0|, +INF , PT ;  /* 0x7f8000000000780b */ /* 0x000fd60003f1d200 */
[----:B------:R-:W-:Y:S05]  /*0d20*/  @!P2 BRA !P1, `(.L_x_17) ;  /* 0x000000040024a947 */ /* 0x000fea0004800000 */
[----:B------:R-:W-:-:S04]  /*0d30*/  LOP3.LUT P1, RZ, R0, 0x7fffffff, RZ, 0xc0, !PT ;  /* 0x7fffffff00ff7812 */ /* 0x000fc8000782c0ff */
[----:B------:R-:W-:-:S13]  /*0d40*/  PLOP3.LUT P1, PT, P2, P1, PT, 0x2f, 0xf2 ;  /* 0x0000000000f2781c */ /* 0x000fda0001722577 */
[----:B------:R-:W-:Y:S05]  /*0d50*/  @P1 BRA `(.L_x_18) ;  /* 0x0000000400101947 */ /* 0x000fea0003800000 */
[----:B------:R-:W-:-:S04]  /*0d60*/  LOP3.LUT P1, RZ, R3, 0x7fffffff, RZ, 0xc0, !PT ;  /* 0x7fffffff03ff7812 */ /* 0x000fc8000782c0ff */
[----:B------:R-:W-:-:S13]  /*0d70*/  PLOP3.LUT P0, PT, P0, P1, PT, 0x2f, 0xf2 ;  /* 0x0000000000f2781c */ /* 0x000fda0000702577 */
[----:B------:R-:W-:Y:S05]  /*0d80*/  @P0 BRA `(.L_x_19) ;  /* 0x0000000000f80947 */ /* 0x000fea0003800000 */
[----:B------:R-:W-:Y:S02]  /*0d90*/  ISETP.GE.AND P0, PT, R9, RZ, PT ;  /* 0x000000ff0900720c */ /* 0x000fe40003f06270 */
[----:B------:R-:W-:-:S11]  /*0da0*/  ISETP.GE.AND P1, PT, R10, RZ, PT ;  /* 0x000000ff0a00720c */ /* 0x000fd60003f26270 */
[----:B------:R-:W-:Y:S02]  /*0db0*/  @P0 IMAD.MOV.U32 R8, RZ, RZ, RZ ;  /* 0x000000ffff080224 */ /* 0x000fe400078e00ff */
[----:B------:R-:W-:Y:S01]  /*0dc0*/  @!P0 FFMA R0, R0, 1.84467440737095516160e+19, RZ ;  /* 0x5f80000000008823 */ /* 0x000fe200000000ff */
[----:B------:R-:W-:Y:S02]  /*0dd0*/  @!P0 IMAD.MOV.U32 R8, RZ, RZ, -0x40 ;  /* 0xffffffc0ff088424 */ /* 0x000fe400078e00ff */
[----:B------:R-:W-:Y:S02]  /*0de0*/  @!P1 FFMA R3, R3, 1.84467440737095516160e+19, RZ ;  /* 0x5f80000003039823 */ /* 0x000fe400000000ff */
[----:B------:R-:W-:-:S07]  /*0df0*/  @!P1 VIADD R8, R8, 0x40 ;  /* 0x0000004008089836 */ /* 0x000fce0000000000 */
.L_x_15:
[----:B------:R-:W-:-:S05]  /*0e00*/  LEA R10, R14, 0xc0800000, 0x17 ;  /* 0xc08000000e0a7811 */ /* 0x000fca00078eb8ff */
[----:B------:R-:W-:Y:S02]  /*0e10*/  IMAD.IADD R10, R3, 0x1, -R10 ;  /* 0x00000001030a7824 */ /* 0x000fe400078e0a0a */
[----:B------:R-:W-:Y:S02]  /*0e20*/  VIADD R3, R12, 0xffffff81 ;  /* 0xffffff810c037836 */ /* 0x000fe40000000000 */
[----:B------:R-:W0:Y:S01]  /*0e30*/  MUFU.RCP R9, R10 ;  /* 0x0000000a00097308 */ /* 0x000e220000001000 */
[----:B------:R-:W-:Y:S01]  /*0e40*/  FADD.FTZ R11, -R10, -RZ ;  /* 0x800000ff0a0b7221 */ /* 0x000fe20000010100 */
[----:B------:R-:W-:-:S03]  /*0e50*/  IMAD R0, R3, -0x800000, R0 ;  /* 0xff80000003007824 */ /* 0x000fc600078e0200 */
[----:B0-----:R-:W-:-:S04]  /*0e60*/  FFMA R12, R9, R11, 1 ;  /* 0x3f800000090c7423 */ /* 0x001fc8000000000b */
[----:B------:R-:W-:-:S04]  /*0e70*/  FFMA R16, R9, R12, R9 ;  /* 0x0000000c09107223 */ /* 0x000fc80000000009 */
[----:B------:R-:W-:-:S04]  /*0e80*/  FFMA R9, R0, R16, RZ ;  /* 0x0000001000097223 */ /* 0x000fc800000000ff */
[----:B------:R-:W-:-:S04]  /*0e90*/  FFMA R12, R11, R9, R0 ;  /* 0x000000090b0c7223 */ /* 0x000fc80000000000 */
[----:B------:R-:W-:Y:S01]  /*0ea0*/  FFMA R13, R16, R12, R9 ;  /* 0x0000000c100d7223 */ /* 0x000fe20000000009 */
[----:B------:R-:W-:-:S03]  /*0eb0*/  IADD3 R9, PT, PT, R3, 0x7f, -R14 ;  /* 0x0000007f03097810 */ /* 0x000fc60007ffe80e */
[----:B------:R-:W-:Y:S02]  /*0ec0*/  FFMA R12, R11, R13, R0 ;  /* 0x0000000d0b0c7223 */ /* 0x000fe40000000000 */
[----:B------:R-:W-:Y:S02]  /*0ed0*/  IMAD.IADD R9, R9, 0x1, R8 ;  /* 0x0000000109097824 */ /* 0x000fe400078e0208 */
[----:B------:R-:W-:-:S05]  /*0ee0*/  FFMA R0, R16, R12, R13 ;  /* 0x0000000c10007223 */ /* 0x000fca000000000d */
[----:B------:R-:W-:-:S04]  /*0ef0*/  SHF.R.U32.HI R3, RZ, 0x17, R0 ;  /* 0x00000017ff037819 */ /* 0x000fc80000011600 */
[----:B------:R-:W-:-:S05]  /*0f00*/  LOP3.LUT R3, R3, 0xff, RZ, 0xc0, !PT ;  /* 0x000000ff03037812 */ /* 0x000fca00078ec0ff */
[----:B------:R-:W-:-:S05]  /*0f10*/  IMAD.IADD R11, R3, 0x1, R9 ;  /* 0x00000001030b7824 */ /* 0x000fca00078e0209 */
[----:B------:R-:W-:-:S04]  /*0f20*/  IADD3 R3, PT, PT, R11, -0x1, RZ ;  /* 0xffffffff0b037810 */ /* 0x000fc80007ffe0ff */
[----:B------:R-:W-:-:S13]  /*0f30*/  ISETP.GE.U32.AND P0, PT, R3, 0xfe, PT ;  /* 0x000000fe0300780c */ /* 0x000fda0003f06070 */
[----:B------:R-:W-:Y:S05]  /*0f40*/  @!P0 BRA `(.L_x_20) ;  /* 0x0000000000808947 */ /* 0x000fea0003800000 */
[----:B------:R-:W-:-:S13]  /*0f50*/  ISETP.GT.AND P0, PT, R11, 0xfe, PT ;  /* 0x000000fe0b00780c */ /* 0x000fda0003f04270 */
[----:B------:R-:W-:Y:S05]  /*0f60*/  @P0 BRA `(.L_x_21) ;  /* 0x00000000006c0947 */ /* 0x000fea0003800000 */
[----:B------:R-:W-:-:S13]  /*0f70*/  ISETP.GE.AND P0, PT, R11, 0x1, PT ;  /* 0x000000010b00780c */ /* 0x000fda0003f06270 */
[----:B------:R-:W-:Y:S05]  /*0f80*/  @P0 BRA `(.L_x_22) ;  /* 0x0000000000980947 */ /* 0x000fea0003800000 */
[----:B------:R-:W-:Y:S02]  /*0f90*/  ISETP.GE.AND P0, PT, R11, -0x18, PT ;  /* 0xffffffe80b00780c */ /* 0x000fe40003f06270 */
[----:B------:R-:W-:-:S11]  /*0fa0*/  LOP3.LUT R0, R0, 0x80000000, RZ, 0xc0, !PT ;  /* 0x8000000000007812 */ /* 0x000fd600078ec0ff */
[----:B------:R-:W-:Y:S05]  /*0fb0*/  @!P0 BRA `(.L_x_22) ;  /* 0x00000000008c8947 */ /* 0x000fea0003800000 */
[CCC-:B------:R-:W-:Y:S01]  /*0fc0*/  FFMA.RZ R3, R16.reuse, R12.reuse, R13.reuse ;  /* 0x0000000c10037223 */ /* 0x1c0fe2000000c00d */
[C---:B------:R-:W-:Y:S02]  /*0fd0*/  VIADD R10, R11.reuse, 0x20 ;  /* 0x000000200b0a7836 */ /* 0x040fe40000000000 */
[CCC-:B------:R-:W-:Y:S01]  /*0fe0*/  FFMA.RM R8, R16.reuse, R12.reuse, R13.reuse ;  /* 0x0000000c10087223 */ /* 0x1c0fe2000000400d */
[----:B------:R-:W-:Y:S02]  /*0ff0*/  ISETP.NE.AND P2, PT, R11, RZ, PT ;  /* 0x000000ff0b00720c */ /* 0x000fe40003f45270 */
[----:B------:R-:W-:Y:S01]  /*1000*/  LOP3.LUT R9, R3, 0x7fffff, RZ, 0xc0, !PT ;  /* 0x007fffff03097812 */ /* 0x000fe200078ec0ff */
[----:B------:R-:W-:Y:S01]  /*1010*/  FFMA.RP R3, R16, R12, R13 ;  /* 0x0000000c10037223 */ /* 0x000fe2000000800d */
[----:B------:R-:W-:Y:S01]  /*1020*/  ISETP.NE.AND P1, PT, R11, RZ, PT ;  /* 0x000000ff0b00720c */ /* 0x000fe20003f25270 */
[----:B------:R-:W-:Y:S01]  /*1030*/  IMAD.MOV R11, RZ, RZ, -R11 ;  /* 0x000000ffff0b7224 */ /* 0x000fe200078e0a0b */
[----:B------:R-:W-:-:S02]  /*1040*/  LOP3.LUT R9, R9, 0x800000, RZ, 0xfc, !PT ;  /* 0x0080000009097812 */ /* 0x000fc400078efcff */
[----:B------:R-:W-:Y:S02]  /*1050*/  FSETP.NEU.FTZ.AND P0, PT, R3, R8, PT ;  /* 0x000000080300720b */ /* 0x000fe40003f1d000 */
[----:B------:R-:W-:Y:S02]  /*1060*/  SHF.L.U32 R10, R9, R10, RZ ;  /* 0x0000000a090a7219 */ /* 0x000fe400000006ff */
[----:B------:R-:W-:Y:S02]  /*1070*/  SEL R8, R11, RZ, P2 ;  /* 0x000000ff0b087207 */ /* 0x000fe40001000000 */
[----:B------:R-:W-:Y:S02]  /*1080*/  ISETP.NE.AND P1, PT, R10, RZ, P1 ;  /* 0x000000ff0a00720c */ /* 0x000fe40000f25270 */
[----:B------:R-:W-:Y:S02]  /*1090*/  SHF.R.U32.HI R8, RZ, R8, R9 ;  /* 0x00000008ff087219 */ /* 0x000fe40000011609 */
[----:B------:R-:W-:-:S02]  /*10a0*/  PLOP3.LUT P0, PT, P0, P1, PT, 0xf8, 0x8f ;  /* 0x00000000008f781c */ /* 0x000fc40000703f70 */
[----:B------:R-:W-:Y:S02]  /*10b0*/  SHF.R.U32.HI R10, RZ, 0x1, R8 ;  /* 0x00000001ff0a7819 */ /* 0x000fe40000011608 */
[----:B------:R-:W-:-:S04]  /*10c0*/  SEL R3, RZ, 0x1, !P0 ;  /* 0x00000001ff037807 */ /* 0x000fc80004000000 */
[----:B------:R-:W-:-:S04]  /*10d0*/  LOP3.LUT R3, R3, 0x1, R10, 0xf8, !PT ;  /* 0x0000000103037812 */ /* 0x000fc800078ef80a */
[----:B------:R-:W-:-:S05]  /*10e0*/  LOP3.LUT R3, R3, R8, RZ, 0xc0, !PT ;  /* 0x0000000803037212 */ /* 0x000fca00078ec0ff */
[----:B------:R-:W-:-:S05]  /*10f0*/  IMAD.IADD R3, R10, 0x1, R3 ;  /* 0x000000010a037824 */ /* 0x000fca00078e0203 */
[----:B------:R-:W-:Y:S01]  /*1100*/  LOP3.LUT R0, R3, R0, RZ, 0xfc, !PT ;  /* 0x0000000003007212 */ /* 0x000fe200078efcff */
[----:B------:R-:W-:Y:S06]  /*1110*/  BRA `(.L_x_22) ;  /* 0x0000000000347947 */ /* 0x000fec0003800000 */
.L_x_21:
[----:B------:R-:W-:-:S04]  /*1120*/  LOP3.LUT R0, R0, 0x80000000, RZ, 0xc0, !PT ;  /* 0x8000000000007812 */ /* 0x000fc800078ec0ff */
[----:B------:R-:W-:Y:S01]  /*1130*/  LOP3.LUT R0, R0, 0x7f800000, RZ, 0xfc, !PT ;  /* 0x7f80000000007812 */ /* 0x000fe200078efcff */
[----:B------:R-:W-:Y:S06]  /*1140*/  BRA `(.L_x_22) ;  /* 0x0000000000287947 */ /* 0x000fec0003800000 */
.L_x_20:
[----:B------:R-:W-:Y:S01]  /*1150*/  IMAD R0, R9, 0x800000, R0 ;  /* 0x0080000009007824 */ /* 0x000fe200078e0200 */
[----:B------:R-:W-:Y:S06]  /*1160*/  BRA `(.L_x_22) ;  /* 0x0000000000207947 */ /* 0x000fec0003800000 */
.L_x_19:
[----:B------:R-:W-:-:S04]  /*1170*/  LOP3.LUT R0, R3, 0x80000000, R0, 0x48, !PT ;  /* 0x8000000003007812 */ /* 0x000fc800078e4800 */
[----:B------:R-:W-:Y:S01]  /*1180*/  LOP3.LUT R0, R0, 0x7f800000, RZ, 0xfc, !PT ;  /* 0x7f80000000007812 */ /* 0x000fe200078efcff */
[----:B------:R-:W-:Y:S06]  /*1190*/  BRA `(.L_x_22) ;  /* 0x0000000000147947 */ /* 0x000fec0003800000 */
.L_x_18:
[----:B------:R-:W-:Y:S01]  /*11a0*/  LOP3.LUT R0, R3, 0x80000000, R0, 0x48, !PT ;  /* 0x8000000003007812 */ /* 0x000fe200078e4800 */
[----:B------:R-:W-:Y:S06]  /*11b0*/  BRA `(.L_x_22) ;  /* 0x00000000000c7947 */ /* 0x000fec0003800000 */
.L_x_17:
[----:B------:R-:W0:Y:S01]  /*11c0*/  MUFU.RSQ R0, -QNAN ;  /* 0xffc0000000007908 */ /* 0x000e220000001400 */
[----:B------:R-:W-:Y:S05]  /*11d0*/  BRA `(.L_x_22) ;  /* 0x0000000000047947 */ /* 0x000fea0003800000 */
.L_x_16:
[----:B------:R-:W-:-:S07]  /*11e0*/  FADD.FTZ R0, R0, R3 ;  /* 0x0000000300007221 */ /* 0x000fce0000010000 */
.L_x_22:
[----:B------:R-:W-:Y:S02]  /*11f0*/  IMAD.MOV.U32 R8, RZ, RZ, R6 ;  /* 0x000000ffff087224 */ /* 0x000fe400078e0006 */
[----:B------:R-:W-:-:S04]  /*1200*/  IMAD.MOV.U32 R9, RZ, RZ, 0x0 ;  /* 0x00000000ff097424 */ /* 0x000fc800078e00ff */
[----:B0-----:R-:W-:Y:S05]  /*1210*/  RET.REL.NODEC R8 `(_Z18create_fractal_devffffPhiii) ;  /* 0xffffffec08787950 */ /* 0x001fea0003c3ffff */
.L_x_23:
[----:B------:R-:W-:-:S00]  /*1220*/  BRA `(.L_x_23) ;  /* 0xfffffffc00fc7947 */ /* 0x000fc0000383ffff */
[----:B------:R-:W-:-:S00]  /*1230*/  NOP ;  /* 0x0000000000007918 */ /* 0x000fc00000000000 */
        /* <DEDUP_REMOVED lines=12> */
.L_x_24:


//--------------------- .nv.shared.reserved.0     --------------------------
	.section	.nv.shared.reserved.0,"aw",@nobits
	.weak		__nv_reservedSMEM_offset_0_alias
	.size		__nv_reservedSMEM_offset_0_alias, 0, 64
	.other		__nv_reservedSMEM_offset_0_alias,@"STO_CUDA_RESERVED_SHARED STV_DEFAULT"
__nv_reservedSMEM_offset_0_alias:
	.zero		0
	.zero		64


//--------------------- .nv.constant0._Z18create_fractal_devffffPhiii --------------------------
	.section	.nv.constant0._Z18create_fractal_devffffPhiii,"a",@progbits
	.sectionflags	@""
	.align	4
.nv.constant0._Z18create_fractal_devffffPhiii:
	.zero		932


//--------------------- SYMBOLS --------------------------

	.type		.nv.reservedSmem.offset0,@object
	.size		.nv.reservedSmem.offset0,0x4
